	.headerflags	@"EF_CUDA_TEXMODE_UNIFIED EF_CUDA_64BIT_ADDRESS EF_CUDA_ACCELERATORS EF_CUDA_SM90 EF_CUDA_VIRTUAL_SM(EF_CUDA_SM90)"
	.elftype	@"ET_EXEC"


//--------------------- .nv.info                  --------------------------
	.section	.nv.info,"",@"SHT_CUDA_INFO"
	.align	4


	//----- nvinfo : EIATTR_REGCOUNT
	.align		4
        /*0000*/ 	.byte	0x04, 0x2f
        /*0002*/ 	.short	(.L_3 - .L_2)
	.align		4
.L_2:
        /*0004*/ 	.word	index@(triton_poi_fused__native_batch_norm_legit_no_training_relu_31)
        /*0008*/ 	.word	0x00000011


	//----- nvinfo : EIATTR_MIN_STACK_SIZE
	.align		4
.L_3:
        /*000c*/ 	.byte	0x04, 0x12
        /*000e*/ 	.short	(.L_5 - .L_4)
	.align		4
.L_4:
        /*0010*/ 	.word	index@(triton_poi_fused__native_batch_norm_legit_no_training_relu_31)
        /*0014*/ 	.word	0x00000000


	//----- nvinfo : EIATTR_FRAME_SIZE
	.align		4
.L_5:
        /*0018*/ 	.byte	0x04, 0x11
        /*001a*/ 	.short	(.L_7 - .L_6)
	.align		4
.L_6:
        /*001c*/ 	.word	index@(triton_poi_fused__native_batch_norm_legit_no_training_relu_31)
        /*0020*/ 	.word	0x00000000


	//----- nvinfo : EIATTR_MIN_STACK_SIZE
	.align		4
.L_7:
        /*0024*/ 	.byte	0x04, 0x12
        /*0026*/ 	.short	(.L_9 - .L_8)
	.align		4
.L_8:
        /*0028*/ 	.word	index@(triton_poi_fused__native_batch_norm_legit_no_training_relu_31)
        /*002c*/ 	.word	0x00000000
.L_9:


//--------------------- .nv.info.triton_poi_fused__native_batch_norm_legit_no_training_relu_31 --------------------------
	.section	.nv.info.triton_poi_fused__native_batch_norm_legit_no_training_relu_31,"",@"SHT_CUDA_INFO"
	.sectionflags	@""
	.align	4


	//----- nvinfo : EIATTR_CUDA_API_VERSION
	.align		4
        /*0000*/ 	.byte	0x04, 0x37
        /*0002*/ 	.short	(.L_11 - .L_10)
.L_10:
        /*0004*/ 	.word	0x0000007c


	//----- nvinfo : EIATTR_KPARAM_INFO
	.align		4
.L_11:
        /*0008*/ 	.byte	0x04, 0x17
        /*000a*/ 	.short	(.L_13 - .L_12)
.L_12:
        /*000c*/ 	.word	0x00000000
        /*0010*/ 	.short	0x0006
        /*0012*/ 	.short	0x0030
        /*0014*/ 	.byte	0x00, 0xf0, 0x11, 0x00


	//----- nvinfo : EIATTR_KPARAM_INFO
	.align		4
.L_13:
        /*0018*/ 	.byte	0x04, 0x17
        /*001a*/ 	.short	(.L_15 - .L_14)
.L_14:
        /*001c*/ 	.word	0x00000000
        /*0020*/ 	.short	0x0005
        /*0022*/ 	.short	0x0028
        /*0024*/ 	.byte	0x00, 0xf4, 0x21, 0x00


	//----- nvinfo : EIATTR_KPARAM_INFO
	.align		4
.L_15:
        /*0028*/ 	.byte	0x04, 0x17
        /*002a*/ 	.short	(.L_17 - .L_16)
.L_16:
        /*002c*/ 	.word	0x00000000
        /*0030*/ 	.short	0x0004
        /*0032*/ 	.short	0x0020
        /*0034*/ 	.byte	0x00, 0xf4, 0x21, 0x00


	//----- nvinfo : EIATTR_KPARAM_INFO
	.align		4
.L_17:
        /*0038*/ 	.byte	0x04, 0x17
        /*003a*/ 	.short	(.L_19 - .L_18)
.L_18:
        /*003c*/ 	.word	0x00000000
        /*0040*/ 	.short	0x0003
        /*0042*/ 	.short	0x0018
        /*0044*/ 	.byte	0x00, 0xf4, 0x21, 0x00


	//----- nvinfo : EIATTR_KPARAM_INFO
	.align		4
.L_19:
        /*0048*/ 	.byte	0x04, 0x17
        /*004a*/ 	.short	(.L_21 - .L_20)
.L_20:
        /*004c*/ 	.word	0x00000000
        /*0050*/ 	.short	0x0002
        /*0052*/ 	.short	0x0010
        /*0054*/ 	.byte	0x00, 0xf4, 0x21, 0x00


	//----- nvinfo : EIATTR_KPARAM_INFO
	.align		4
.L_21:
        /*0058*/ 	.byte	0x04, 0x17
        /*005a*/ 	.short	(.L_23 - .L_22)
.L_22:
        /*005c*/ 	.word	0x00000000
        /*0060*/ 	.short	0x0001
        /*0062*/ 	.short	0x0008
        /*0064*/ 	.byte	0x00, 0xf4, 0x21, 0x00


	//----- nvinfo : EIATTR_KPARAM_INFO
	.align		4
.L_23:
        /*0068*/ 	.byte	0x04, 0x17
        /*006a*/ 	.short	(.L_25 - .L_24)
.L_24:
        /*006c*/ 	.word	0x00000000
        /*0070*/ 	.short	0x0000
        /*0072*/ 	.short	0x0000
        /*0074*/ 	.byte	0x00, 0xf4, 0x21, 0x00


	//----- nvinfo : EIATTR_SPARSE_MMA_MASK
	.align		4
.L_25:
        /*0078*/ 	.byte	0x03, 0x50
        /*007a*/ 	.short	0x0000


	//----- nvinfo : EIATTR_MAXREG_COUNT
	.align		4
        /*007c*/ 	.byte	0x03, 0x1b
        /*007e*/ 	.short	0x00ff


	//----- nvinfo : EIATTR_EXIT_INSTR_OFFSETS
	.align		4
        /*0080*/ 	.byte	0x04, 0x1c
        /*0082*/ 	.short	(.L_27 - .L_26)


	//   ....[0]....
.L_26:
        /*0084*/ 	.word	0x00000360


	//----- nvinfo : EIATTR_REQNTID
	.align		4
.L_27:
        /*0088*/ 	.byte	0x04, 0x10
        /*008a*/ 	.short	(.L_29 - .L_28)
.L_28:
        /*008c*/ 	.word	0x00000100
        /*0090*/ 	.word	0x00000001
        /*0094*/ 	.word	0x00000001


	//----- nvinfo : EIATTR_CBANK_PARAM_SIZE
	.align		4
.L_29:
        /*0098*/ 	.byte	0x03, 0x19
        /*009a*/ 	.short	0x0034


	//----- nvinfo : EIATTR_PARAM_CBANK
	.align		4
        /*009c*/ 	.byte	0x04, 0x0a
        /*009e*/ 	.short	(.L_31 - .L_30)
	.align		4
.L_30:
        /*00a0*/ 	.word	index@(.nv.constant0.triton_poi_fused__native_batch_norm_legit_no_training_relu_31)
        /*00a4*/ 	.short	0x0210
        /*00a6*/ 	.short	0x0034


	//----- nvinfo : EIATTR_SW_WAR
	.align		4
.L_31:
        /*00a8*/ 	.byte	0x04, 0x36
        /*00aa*/ 	.short	(.L_33 - .L_32)
.L_32:
        /*00ac*/ 	.word	0x00000008
.L_33:


//--------------------- .nv.callgraph             --------------------------
	.section	.nv.callgraph,"",@"SHT_CUDA_CALLGRAPH"
	.align	4
	.sectionentsize	8
	.align		4
        /*0000*/ 	.word	0x00000000
	.align		4
        /*0004*/ 	.word	0xffffffff
	.align		4
        /*0008*/ 	.word	0x00000000
	.align		4
        /*000c*/ 	.word	0xfffffffe
	.align		4
        /*0010*/ 	.word	0x00000000
	.align		4
        /*0014*/ 	.word	0xfffffffd
	.align		4
        /*0018*/ 	.word	0x00000000
	.align		4
        /*001c*/ 	.word	0xfffffffc


//--------------------- .nv.constant4             --------------------------
	.section	.nv.constant4,"a",@progbits
	.align	8
	.align		8
.nv.constant4:
        /*0000*/ 	.dword	_$_str
	.align		8
        /*0008*/ 	.dword	_$_str_$_2


//--------------------- .text.triton_poi_fused__native_batch_norm_legit_no_training_relu_31 --------------------------
	.section	.text.triton_poi_fused__native_batch_norm_legit_no_training_relu_31,"ax",@progbits
	.align	128
        .global         triton_poi_fused__native_batch_norm_legit_no_training_relu_31
        .type           triton_poi_fused__native_batch_norm_legit_no_training_relu_31,@function
        .size           triton_poi_fused__native_batch_norm_legit_no_training_relu_31,(.L_x_1 - triton_poi_fused__native_batch_norm_legit_no_training_relu_31)
        .other          triton_poi_fused__native_batch_norm_legit_no_training_relu_31,@"STO_CUDA_ENTRY STV_DEFAULT"
triton_poi_fused__native_batch_norm_legit_no_training_relu_31:
.text.triton_poi_fused__native_batch_norm_legit_no_training_relu_31:
[----:B------:R-:W-:Y:S01]  /*0000*/  LDC R1, c[0x0][0x28] ;  /* 0x00000a00ff017b82 */ /* 0x000fe20000000800 */
[----:B------:R-:W1:Y:S07]  /*0010*/  S2R R0, SR_TID.X ;  /* 0x0000000000007919 */ /* 0x000e6e0000002100 */
[----:B------:R-:W2:Y:S01]  /*0020*/  LDC.64 R6, c[0x0][0x220] ;  /* 0x00008800ff067b82 */ /* 0x000ea20000000a00 */
[----:B------:R-:W-:Y:S01]  /*0030*/  ULDC.64 UR4, c[0x0][0x208] ;  /* 0x0000820000047ab9 */ /* 0x000fe20000000a00 */
[----:B------:R-:W3:Y:S06]  /*0040*/  S2R R5, SR_CTAID.X ;  /* 0x0000000000057919 */ /* 0x000eec0000002500 */
[----:B------:R-:W4:Y:S08]  /*0050*/  LDC.64 R8, c[0x0][0x228] ;  /* 0x00008a00ff087b82 */ /* 0x000f300000000a00 */
[----:B------:R-:W5:Y:S01]  /*0060*/  LDC.64 R10, c[0x0][0x230] ;  /* 0x00008c00ff0a7b82 */ /* 0x000f620000000a00 */
[----:B-1----:R-:W-:-:S02]  /*0070*/  SHF.L.U32 R0, R0, 0x1, RZ ;  /* 0x0000000100007819 */ /* 0x002fc400000006ff */
[----:B---3--:R-:W-:Y:S02]  /*0080*/  SHF.R.S32.HI R3, RZ, 0x16, R5 ;  /* 0x00000016ff037819 */ /* 0x008fe40000011405 */
[----:B------:R-:W-:Y:S02]  /*0090*/  LOP3.LUT R0, R0, 0x1fe, RZ, 0xc0, !PT ;  /* 0x000001fe00007812 */ /* 0x000fe400078ec0ff */
[----:B------:R-:W-:Y:S02]  /*00a0*/  SGXT R3, R3, 0x1 ;  /* 0x000000010303781a */ /* 0x000fe40000000200 */
[----:B------:R-:W-:Y:S02]  /*00b0*/  LEA R0, R5, R0, 0x9 ;  /* 0x0000000005007211 */ /* 0x000fe400078e48ff */
[----:B------:R-:W1:Y:S02]  /*00c0*/  LDC.64 R4, c[0x0][0x218] ;  /* 0x00008600ff047b82 */ /* 0x000e640000000a00 */
[----:B------:R-:W-:-:S04]  /*00d0*/  LEA.HI R3, R3, R0, RZ, 0x6 ;  /* 0x0000000003037211 */ /* 0x000fc800078f30ff */
[--C-:B------:R-:W-:Y:S02]  /*00e0*/  SHF.R.S32.HI R2, RZ, 0x6, R3.reuse ;  /* 0x00000006ff027819 */ /* 0x100fe40000011403 */
[----:B------:R-:W-:-:S04]  /*00f0*/  SHF.R.S32.HI R3, RZ, 0x1f, R3 ;  /* 0x0000001fff037819 */ /* 0x000fc80000011403 */
[----:B------:R-:W-:-:S04]  /*0100*/  LEA.HI R3, R3, R2, RZ, 0x9 ;  /* 0x0000000203037211 */ /* 0x000fc800078f48ff */
[----:B------:R-:W-:-:S04]  /*0110*/  LOP3.LUT R3, R3, 0xfffffe00, RZ, 0xc0, !PT ;  /* 0xfffffe0003037812 */ /* 0x000fc800078ec0ff */
[----:B------:R-:W-:Y:S02]  /*0120*/  IADD3 R13, R2, -R3, RZ ;  /* 0x80000003020d7210 */ /* 0x000fe40007ffe0ff */
[----:B------:R-:W3:Y:S03]  /*0130*/  LDC.64 R2, c[0x0][0x210] ;  /* 0x00008400ff027b82 */ /* 0x000ee60000000a00 */
[----:B--2---:R-:W-:-:S06]  /*0140*/  IMAD.WIDE R6, R13, 0x4, R6 ;  /* 0x000000040d067825 */ /* 0x004fcc00078e0206 */
[----:B------:R-:W2:Y:S01]  /*0150*/  LDG.E.EL R6, desc[UR4][R6.64] ;  /* 0x0000000406067981 */ /* 0x000ea2000c2e1900 */
[----:B-1----:R-:W-:-:S05]  /*0160*/  IMAD.WIDE R4, R13, 0x4, R4 ;  /* 0x000000040d047825 */ /* 0x002fca00078e0204 */
[----:B------:R1:W2:Y:S01]  /*0170*/  LDG.E.EL R12, desc[UR4][R4.64] ;  /* 0x00000004040c7981 */ /* 0x0002a2000c2e1900 */
[----:B---3--:R-:W-:Y:S01]  /*0180*/  IMAD.WIDE R2, R0, 0x4, R2 ;  /* 0x0000000400027825 */ /* 0x008fe200078e0202 */
[----:B------:R-:W-:Y:S01]  /*0190*/  HFMA2.MMA R14, -RZ, RZ, 1.625, 0 ;  /* 0x3e800000ff0e7435 */ /* 0x000fe200000001ff */
[----:B-1----:R-:W1:Y:S04]  /*01a0*/  LDC.64 R4, c[0x0][0x238] ;  /* 0x00008e00ff047b82 */ /* 0x002e680000000a00 */
[----:B------:R-:W3:Y:S01]  /*01b0*/  LDG.E.64 R2, desc[UR4][R2.64] ;  /* 0x0000000402027981 */ /* 0x000ee2000c1e1b00 */
[----:B----4-:R-:W-:-:S04]  /*01c0*/  IMAD.WIDE R8, R13, 0x4, R8 ;  /* 0x000000040d087825 */ /* 0x010fc800078e0208 */
[----:B-----5:R-:W-:Y:S02]  /*01d0*/  IMAD.WIDE R10, R13, 0x4, R10 ;  /* 0x000000040d0a7825 */ /* 0x020fe400078e020a */
[----:B------:R-:W4:Y:S04]  /*01e0*/  LDG.E.EL R8, desc[UR4][R8.64] ;  /* 0x0000000408087981 */ /* 0x000f28000c2e1900 */
[----:B------:R-:W4:Y:S01]  /*01f0*/  LDG.E.EL R11, desc[UR4][R10.64] ;  /* 0x000000040a0b7981 */ /* 0x000f22000c2e1900 */
[----:B-1----:R-:W-:-:S04]  /*0200*/  IMAD.WIDE R4, R0, 0x4, R4 ;  /* 0x0000000400047825 */ /* 0x002fc800078e0204 */
[----:B--2---:R-:W-:-:S04]  /*0210*/  FADD R6, R6, 9.9999997473787516356e-06 ;  /* 0x3727c5ac06067421 */ /* 0x004fc80000000000 */
[----:B------:R-:W1:Y:S02]  /*0220*/  MUFU.SQRT R7, R6 ;  /* 0x0000000600077308 */ /* 0x000e640000002000 */
[C---:B-1----:R-:W-:Y:S02]  /*0230*/  FSETP.GT.AND P0, PT, R7.reuse, 8.50705917302346158658e+37, PT ;  /* 0x7e8000000700780b */ /* 0x042fe40003f04000 */
[----:B------:R-:W-:-:S11]  /*0240*/  FSETP.GEU.AND P1, PT, R7, 1.175494350822287508e-38, PT ;  /* 0x008000000700780b */ /* 0x000fd60003f2e000 */
[----:B------:R-:W-:-:S04]  /*0250*/  @P0 FMUL R7, R7, 0.25 ;  /* 0x3e80000007070820 */ /* 0x000fc80000400000 */
[----:B------:R-:W-:-:S06]  /*0260*/  @!P1 FMUL R7, R7, 16777216 ;  /* 0x4b80000007079820 */ /* 0x000fcc0000400000 */
[----:B------:R-:W1:Y:S01]  /*0270*/  MUFU.RCP R7, R7 ;  /* 0x0000000700077308 */ /* 0x000e620000001000 */
[----:B------:R-:W-:Y:S01]  /*0280*/  FSEL R14, R14, 1, P0 ;  /* 0x3f8000000e0e7808 */ /* 0x000fe20000000000 */
[----:B---3--:R-:W-:-:S04]  /*0290*/  FADD R2, R2, -R12 ;  /* 0x8000000c02027221 */ /* 0x008fc80000000000 */
[----:B------:R-:W-:Y:S01]  /*02a0*/  @!P1 FMUL R14, R14, 16777216 ;  /* 0x4b8000000e0e9820 */ /* 0x000fe20000400000 */
[----:B------:R-:W-:-:S03]  /*02b0*/  FADD R3, R3, -R12 ;  /* 0x8000000c03037221 */ /* 0x000fc60000000000 */
[----:B-1----:R-:W-:-:S04]  /*02c0*/  FMUL R14, R7, R14 ;  /* 0x0000000e070e7220 */ /* 0x002fc80000400000 */
[-C--:B------:R-:W-:Y:S01]  /*02d0*/  FMUL R2, R2, R14.reuse ;  /* 0x0000000e02027220 */ /* 0x080fe20000400000 */
[----:B------:R-:W-:-:S03]  /*02e0*/  FMUL R14, R3, R14 ;  /* 0x0000000e030e7220 */ /* 0x000fc60000400000 */
[C-C-:B----4-:R-:W-:Y:S01]  /*02f0*/  FFMA R2, R8.reuse, R2, R11.reuse ;  /* 0x0000000208027223 */ /* 0x150fe2000000000b */
[----:B------:R-:W-:-:S04]  /*0300*/  FFMA R14, R8, R14, R11 ;  /* 0x0000000e080e7223 */ /* 0x000fc8000000000b */
[----:B------:R-:W-:Y:S02]  /*0310*/  FSETP.GEU.AND P0, PT, R2, RZ, PT ;  /* 0x000000ff0200720b */ /* 0x000fe40003f0e000 */
[----:B------:R-:W-:Y:S02]  /*0320*/  FSETP.GEU.AND P1, PT, R14, RZ, PT ;  /* 0x000000ff0e00720b */ /* 0x000fe40003f2e000 */
[----:B------:R-:W-:Y:S02]  /*0330*/  FSEL R2, R2, RZ, P0 ;  /* 0x000000ff02027208 */ /* 0x000fe40000000000 */
[----:B------:R-:W-:-:S05]  /*0340*/  FSEL R3, R14, RZ, P1 ;  /* 0x000000ff0e037208 */ /* 0x000fca0000800000 */
[----:B------:R-:W-:Y:S01]  /*0350*/  STG.E.64 desc[UR4][R4.64], R2 ;  /* 0x0000000204007986 */ /* 0x000fe2000c101b04 */
[----:B------:R-:W-:Y:S05]  /*0360*/  EXIT ;  /* 0x000000000000794d */ /* 0x000fea0003800000 */
.L_x_0:
[----:B------:R-:W-:-:S00]  /*0370*/  BRA `(.L_x_0) ;  /* 0xfffffffc00fc7947 */ /* 0x000fc0000383ffff */
[----:B------:R-:W-:-:S00]  /*0380*/  NOP ;  /* 0x0000000000007918 */ /* 0x000fc00000000000 */
[----:B------:R-:W-:-:S00]  /*0390*/  NOP ;  /* 0x0000000000007918 */ /* 0x000fc00000000000 */
[----:B------:R-:W-:-:S00]  /*03a0*/  NOP ;  /* 0x0000000000007918 */ /* 0x000fc00000000000 */
[----:B------:R-:W-:-:S00]  /*03b0*/  NOP ;  /* 0x0000000000007918 */ /* 0x000fc00000000000 */
[----:B------:R-:W-:-:S00]  /*03c0*/  NOP ;  /* 0x0000000000007918 */ /* 0x000fc00000000000 */
[----:B------:R-:W-:-:S00]  /*03d0*/  NOP ;  /* 0x0000000000007918 */ /* 0x000fc00000000000 */
[----:B------:R-:W-:-:S00]  /*03e0*/  NOP ;  /* 0x0000000000007918 */ /* 0x000fc00000000000 */
[----:B------:R-:W-:-:S00]  /*03f0*/  NOP ;  /* 0x0000000000007918 */ /* 0x000fc00000000000 */
.L_x_1:


//--------------------- .nv.global.init           --------------------------
	.section	.nv.global.init,"aw",@progbits
.nv.global.init:
	.type		_$_str,@object
	.size		_$_str,(_$_str_$_2 - _$_str)
_$_str:
        /*0000*/ 	.byte	0x5f, 0x5f, 0x43, 0x55, 0x44, 0x41, 0x5f, 0x46, 0x54, 0x5a, 0x00
	.type		_$_str_$_2,@object
	.size		_$_str_$_2,(.L_1 - _$_str_$_2)
_$_str_$_2:
        /*000b*/ 	.byte	0x5f, 0x5f, 0x43, 0x55, 0x44, 0x41, 0x5f, 0x50, 0x52, 0x45, 0x43, 0x5f, 0x53, 0x51, 0x52, 0x54
        /*001b*/ 	.byte	0x00
.L_1:


//--------------------- .nv.constant0.triton_poi_fused__native_batch_norm_legit_no_training_relu_31 --------------------------
	.section	.nv.constant0.triton_poi_fused__native_batch_norm_legit_no_training_relu_31,"a",@progbits
	.sectionflags	@""
	.align	4
.nv.constant0.triton_poi_fused__native_batch_norm_legit_no_training_relu_31:
	.zero		580
